//
// Generated by NVIDIA NVVM Compiler
//
// Compiler Build ID: CL-36424714
// Cuda compilation tools, release 13.0, V13.0.88
// Based on NVVM 20.0.0
//

.version 9.0
.target sm_100
.address_size 64

	// .globl	sum

.visible .entry sum(
	.param .u64 .ptr .align 1 sum_param_0,
	.param .u64 .ptr .align 1 sum_param_1,
	.param .u64 .ptr .align 1 sum_param_2,
	.param .u32 sum_param_3
)
{
	.reg .pred 	%p<2>;
	.reg .b32 	%r<6>;
	.reg .b32 	%f<4>;
	.reg .b64 	%rd<11>;

	ld.param.u64 	%rd1, [sum_param_0];
	ld.param.u64 	%rd2, [sum_param_1];
	ld.param.u64 	%rd3, [sum_param_2];
	ld.param.u32 	%r2, [sum_param_3];
	mov.u32 	%r3, %ntid.x;
	mov.u32 	%r4, %ctaid.x;
	mov.u32 	%r5, %tid.x;
	mad.lo.s32 	%r1, %r3, %r4, %r5;
	setp.ge.s32 	%p1, %r1, %r2;
	@%p1 bra 	$L__BB0_2;
	cvta.to.global.u64 	%rd4, %rd1;
	cvta.to.global.u64 	%rd5, %rd2;
	cvta.to.global.u64 	%rd6, %rd3;
	mul.wide.s32 	%rd7, %r1, 4;
	add.s64 	%rd8, %rd4, %rd7;
	ld.global.f32 	%f1, [%rd8];
	add.s64 	%rd9, %rd5, %rd7;
	ld.global.f32 	%f2, [%rd9];
	add.f32 	%f3, %f1, %f2;
	add.s64 	%rd10, %rd6, %rd7;
	st.global.f32 	[%rd10], %f3;
$L__BB0_2:
	ret;

}


// ===== COMPILED SASS (sm_100) =====

	.target	sm_100

	.elftype	@"ET_EXEC"


//--------------------- .note.nv.tkinfo           --------------------------
	.section	.note.nv.tkinfo,"",@"SHT_NOTE"
	.sectionflags	@"SHF_NOTE_NV_TKINFO"
	.tkinfo
        /*0018*/ 	.word	0x00000002
        /*0030*/ 	.string	""
        /*0030*/ 	.string	"ptxas"
        /*0030*/ 	.string	"Cuda compilation tools, release 13.0, V13.0.88"
        /*0030*/ 	.string	"Build cuda_13.0.r13.0/compiler.36424714_0"
        /*0030*/ 	.string	"-arch sm_100 -m 64 "



//--------------------- .note.nv.cuinfo           --------------------------
	.section	.note.nv.cuinfo,"",@"SHT_NOTE"
	.sectionflags	@"SHF_NOTE_NV_CUINFO"
        /*0018*/ 	.short	0x0002
        /*001a*/ 	.short	0x0064
        /*001c*/ 	.short	0x0082
	.zero		2


//--------------------- .nv.info                  --------------------------
	.section	.nv.info,"",@"SHT_CUDA_INFO"
	.align	4


	//----- nvinfo : EIATTR_REGCOUNT
	.align		4
        /*0000*/ 	.byte	0x04, 0x2f
        /*0002*/ 	.short	(.L_1 - .L_0)
	.align		4
.L_0:
        /*0004*/ 	.word	index@(sum)
        /*0008*/ 	.word	0x0000000c


	//----- nvinfo : EIATTR_FRAME_SIZE
	.align		4
.L_1:
        /*000c*/ 	.byte	0x04, 0x11
        /*000e*/ 	.short	(.L_3 - .L_2)
	.align		4
.L_2:
        /*0010*/ 	.word	index@(sum)
        /*0014*/ 	.word	0x00000000


	//----- nvinfo : EIATTR_MIN_STACK_SIZE
	.align		4
.L_3:
        /*0018*/ 	.byte	0x04, 0x12
        /*001a*/ 	.short	(.L_5 - .L_4)
	.align		4
.L_4:
        /*001c*/ 	.word	index@(sum)
        /*0020*/ 	.word	0x00000000
.L_5:


//--------------------- .nv.compat                --------------------------
	.section	.nv.compat,"",@"SHT_CUDA_COMPAT_INFO"
	.align	4
        /*0000*/ 	.byte	0x02, 0x09, 0x00, 0x00, 0x02, 0x02, 0x01, 0x00, 0x02, 0x05, 0x05, 0x00, 0x03, 0x07, 0x01, 0x01
        /*0010*/ 	.byte	0x02, 0x03, 0x00, 0x00, 0x02, 0x06, 0x01, 0x00, 0x04, 0x0b, 0x08, 0x00, 0x09, 0x00, 0x00, 0x00
        /*0020*/ 	.byte	0x00, 0x00, 0x00, 0x00


//--------------------- .nv.info.sum              --------------------------
	.section	.nv.info.sum,"",@"SHT_CUDA_INFO"
	.sectionflags	@""
	.align	4


	//----- nvinfo : EIATTR_CUDA_API_VERSION
	.align		4
        /*0000*/ 	.byte	0x04, 0x37
        /*0002*/ 	.short	(.L_7 - .L_6)
.L_6:
        /*0004*/ 	.word	0x00000082


	//----- nvinfo : EIATTR_KPARAM_INFO
	.align		4
.L_7:
        /*0008*/ 	.byte	0x04, 0x17
        /*000a*/ 	.short	(.L_9 - .L_8)
.L_8:
        /*000c*/ 	.word	0x00000000
        /*0010*/ 	.short	0x0003
        /*0012*/ 	.short	0x0018
        /*0014*/ 	.byte	0x00, 0xf0, 0x11, 0x00


	//----- nvinfo : EIATTR_KPARAM_INFO
	.align		4
.L_9:
        /*0018*/ 	.byte	0x04, 0x17
        /*001a*/ 	.short	(.L_11 - .L_10)
.L_10:
        /*001c*/ 	.word	0x00000000
        /*0020*/ 	.short	0x0002
        /*0022*/ 	.short	0x0010
        /*0024*/ 	.byte	0x00, 0xf5, 0x21, 0x00


	//----- nvinfo : EIATTR_KPARAM_INFO
	.align		4
.L_11:
        /*0028*/ 	.byte	0x04, 0x17
        /*002a*/ 	.short	(.L_13 - .L_12)
.L_12:
        /*002c*/ 	.word	0x00000000
        /*0030*/ 	.short	0x0001
        /*0032*/ 	.short	0x0008
        /*0034*/ 	.byte	0x00, 0xf5, 0x21, 0x00


	//----- nvinfo : EIATTR_KPARAM_INFO
	.align		4
.L_13:
        /*0038*/ 	.byte	0x04, 0x17
        /*003a*/ 	.short	(.L_15 - .L_14)
.L_14:
        /*003c*/ 	.word	0x00000000
        /*0040*/ 	.short	0x0000
        /*0042*/ 	.short	0x0000
        /*0044*/ 	.byte	0x00, 0xf5, 0x21, 0x00


	//----- nvinfo : EIATTR_SPARSE_MMA_MASK
	.align		4
.L_15:
        /*0048*/ 	.byte	0x03, 0x50
        /*004a*/ 	.short	0x0000


	//----- nvinfo : EIATTR_MAXREG_COUNT
	.align		4
        /*004c*/ 	.byte	0x03, 0x1b
        /*004e*/ 	.short	0x00ff


	//----- nvinfo : EIATTR_MERCURY_ISA_VERSION
	.align		4
        /*0050*/ 	.byte	0x03, 0x5f
        /*0052*/ 	.short	0x0101


	//----- nvinfo : EIATTR_VRC_CTA_INIT_COUNT
	.align		4
        /*0054*/ 	.byte	0x02, 0x4a
	.zero		1
	.zero		1


	//----- nvinfo : EIATTR_EXIT_INSTR_OFFSETS
	.align		4
        /*0058*/ 	.byte	0x04, 0x1c
        /*005a*/ 	.short	(.L_17 - .L_16)


	//   ....[0]....
.L_16:
        /*005c*/ 	.word	0x00000070


	//   ....[1]....
        /*0060*/ 	.word	0x00000130


	//----- nvinfo : EIATTR_CBANK_PARAM_SIZE
	.align		4
.L_17:
        /*0064*/ 	.byte	0x03, 0x19
        /*0066*/ 	.short	0x001c


	//----- nvinfo : EIATTR_PARAM_CBANK
	.align		4
        /*0068*/ 	.byte	0x04, 0x0a
        /*006a*/ 	.short	(.L_19 - .L_18)
	.align		4
.L_18:
        /*006c*/ 	.word	index@(.nv.constant0.sum)
        /*0070*/ 	.short	0x0380
        /*0072*/ 	.short	0x001c


	//----- nvinfo : EIATTR_SW_WAR
	.align		4
.L_19:
        /*0074*/ 	.byte	0x04, 0x36
        /*0076*/ 	.short	(.L_21 - .L_20)
.L_20:
        /*0078*/ 	.word	0x00000008
.L_21:


//--------------------- .nv.callgraph             --------------------------
	.section	.nv.callgraph,"",@"SHT_CUDA_CALLGRAPH"
	.align	4
	.sectionentsize	8
	.align		4
        /*0000*/ 	.word	0x00000000
	.align		4
        /*0004*/ 	.word	0xffffffff
	.align		4
        /*0008*/ 	.word	0x00000000
	.align		4
        /*000c*/ 	.word	0xfffffffe
	.align		4
        /*0010*/ 	.word	0x00000000
	.align		4
        /*0014*/ 	.word	0xfffffffd
	.align		4
        /*0018*/ 	.word	0x00000000
	.align		4
        /*001c*/ 	.word	0xfffffffc


//--------------------- .text.sum                 --------------------------
	.section	.text.sum,"ax",@progbits
	.align	128
        .global         sum
        .type           sum,@function
        .size           sum,(.L_x_1 - sum)
        .other          sum,@"STO_CUDA_ENTRY STV_DEFAULT"
sum:
.text.sum:
[----:B------:R-:W-:Y:S01]  /*0000*/  LDC R1, c[0x0][0x37c] ;  /* 0x0000df00ff017b82 */ /* 0x000fe20000000800 */
[----:B------:R-:W0:Y:S01]  /*0010*/  S2R R9, SR_CTAID.X ;  /* 0x0000000000097919 */ /* 0x000e220000002500 */
[----:B------:R-:W0:Y:S01]  /*0020*/  LDCU UR4, c[0x0][0x360] ;  /* 0x00006c00ff0477ac */ /* 0x000e220008000800 */
[----:B------:R-:W0:Y:S01]  /*0030*/  S2R R0, SR_TID.X ;  /* 0x0000000000007919 */ /* 0x000e220000002100 */
[----:B------:R-:W1:Y:S01]  /*0040*/  LDCU UR5, c[0x0][0x398] ;  /* 0x00007300ff0577ac */ /* 0x000e620008000800 */
[----:B0-----:R-:W-:-:S05]  /*0050*/  IMAD R9, R9, UR4, R0 ;  /* 0x0000000409097c24 */ /* 0x001fca000f8e0200 */
[----:B-1----:R-:W-:-:S13]  /*0060*/  ISETP.GE.AND P0, PT, R9, UR5, PT ;  /* 0x0000000509007c0c */ /* 0x002fda000bf06270 */
[----:B------:R-:W-:Y:S05]  /*0070*/  @P0 EXIT ;  /* 0x000000000000094d */ /* 0x000fea0003800000 */
[----:B------:R-:W0:Y:S01]  /*0080*/  LDC.64 R2, c[0x0][0x380] ;  /* 0x0000e000ff027b82 */ /* 0x000e220000000a00 */
[----:B------:R-:W1:Y:S07]  /*0090*/  LDCU.64 UR4, c[0x0][0x358] ;  /* 0x00006b00ff0477ac */ /* 0x000e6e0008000a00 */
[----:B------:R-:W2:Y:S08]  /*00a0*/  LDC.64 R4, c[0x0][0x388] ;  /* 0x0000e200ff047b82 */ /* 0x000eb00000000a00 */
[----:B------:R-:W3:Y:S01]  /*00b0*/  LDC.64 R6, c[0x0][0x390] ;  /* 0x0000e400ff067b82 */ /* 0x000ee20000000a00 */
[----:B0-----:R-:W-:-:S06]  /*00c0*/  IMAD.WIDE R2, R9, 0x4, R2 ;  /* 0x0000000409027825 */ /* 0x001fcc00078e0202 */
[----:B-1----:R-:W4:Y:S01]  /*00d0*/  LDG.E R2, desc[UR4][R2.64] ;  /* 0x0000000402027981 */ /* 0x002f22000c1e1900 */
[----:B--2---:R-:W-:-:S06]  /*00e0*/  IMAD.WIDE R4, R9, 0x4, R4 ;  /* 0x0000000409047825 */ /* 0x004fcc00078e0204 */
[----:B------:R-:W4:Y:S01]  /*00f0*/  LDG.E R5, desc[UR4][R4.64] ;  /* 0x0000000404057981 */ /* 0x000f22000c1e1900 */
[----:B---3--:R-:W-:-:S04]  /*0100*/  IMAD.WIDE R6, R9, 0x4, R6 ;  /* 0x0000000409067825 */ /* 0x008fc800078e0206 */
[----:B----4-:R-:W-:-:S05]  /*0110*/  FADD R9, R2, R5 ;  /* 0x0000000502097221 */ /* 0x010fca0000000000 */
[----:B------:R-:W-:Y:S01]  /*0120*/  STG.E desc[UR4][R6.64], R9 ;  /* 0x0000000906007986 */ /* 0x000fe2000c101904 */
[----:B------:R-:W-:Y:S05]  /*0130*/  EXIT ;  /* 0x000000000000794d */ /* 0x000fea0003800000 */
.L_x_0:
[----:B------:R-:W-:-:S00]  /*0140*/  BRA `(.L_x_0) ;  /* 0xfffffffc00fc7947 */ /* 0x000fc0000383ffff */
[----:B------:R-:W-:-:S00]  /*0150*/  NOP ;  /* 0x0000000000007918 */ /* 0x000fc00000000000 */
        /* <DEDUP_REMOVED lines=10> */
.L_x_1:


//--------------------- .nv.shared.reserved.0     --------------------------
	.section	.nv.shared.reserved.0,"aw",@nobits
	.weak		__nv_reservedSMEM_offset_0_alias
	.size		__nv_reservedSMEM_offset_0_alias, 0, 64
	.other		__nv_reservedSMEM_offset_0_alias,@"STO_CUDA_RESERVED_SHARED STV_DEFAULT"
__nv_reservedSMEM_offset_0_alias:
	.zero		0
	.zero		64


//--------------------- .nv.constant0.sum         --------------------------
	.section	.nv.constant0.sum,"a",@progbits
	.sectionflags	@""
	.align	4
.nv.constant0.sum:
	.zero		924


//--------------------- SYMBOLS --------------------------

	.type		.nv.reservedSmem.offset0,@object
	.size		.nv.reservedSmem.offset0,0x4
